//
// Generated by NVIDIA NVVM Compiler
//
// Compiler Build ID: CL-36424714
// Cuda compilation tools, release 13.0, V13.0.88
// Based on NVVM 20.0.0
//

.version 9.0
.target sm_100
.address_size 64

	// .globl	_Z17copy_const_kernelPfPKf
.global .align 4 .f32 k = 0f3F000000;

.visible .entry _Z17copy_const_kernelPfPKf(
	.param .u64 .ptr .align 1 _Z17copy_const_kernelPfPKf_param_0,
	.param .u64 .ptr .align 1 _Z17copy_const_kernelPfPKf_param_1
)
{
	.reg .pred 	%p<2>;
	.reg .b32 	%r<11>;
	.reg .b32 	%f<2>;
	.reg .b64 	%rd<9>;

	ld.param.u64 	%rd1, [_Z17copy_const_kernelPfPKf_param_0];
	ld.param.u64 	%rd2, [_Z17copy_const_kernelPfPKf_param_1];
	cvta.to.global.u64 	%rd3, %rd2;
	mov.u32 	%r2, %tid.x;
	mov.u32 	%r3, %ctaid.x;
	mov.u32 	%r4, %ntid.x;
	mov.u32 	%r5, %tid.y;
	mov.u32 	%r6, %ctaid.y;
	mov.u32 	%r7, %ntid.y;
	mad.lo.s32 	%r8, %r6, %r7, %r5;
	mov.u32 	%r9, %nctaid.x;
	mad.lo.s32 	%r10, %r8, %r9, %r3;
	mad.lo.s32 	%r1, %r10, %r4, %r2;
	mul.wide.s32 	%rd4, %r1, 4;
	add.s64 	%rd5, %rd3, %rd4;
	ld.global.f32 	%f1, [%rd5];
	setp.eq.f32 	%p1, %f1, 0f00000000;
	@%p1 bra 	$L__BB0_2;
	cvta.to.global.u64 	%rd6, %rd1;
	add.s64 	%rd8, %rd6, %rd4;
	st.global.f32 	[%rd8], %f1;
$L__BB0_2:
	ret;

}
	// .globl	_Z16update_2D_kernelPfS_
.visible .entry _Z16update_2D_kernelPfS_(
	.param .u64 .ptr .align 1 _Z16update_2D_kernelPfS__param_0,
	.param .u64 .ptr .align 1 _Z16update_2D_kernelPfS__param_1
)
{
	.reg .pred 	%p<5>;
	.reg .b32 	%r<19>;
	.reg .b32 	%f<12>;
	.reg .b64 	%rd<16>;

	ld.param.u64 	%rd1, [_Z16update_2D_kernelPfS__param_0];
	ld.param.u64 	%rd2, [_Z16update_2D_kernelPfS__param_1];
	cvta.to.global.u64 	%rd3, %rd1;
	cvta.to.global.u64 	%rd4, %rd2;
	mov.u32 	%r1, %tid.x;
	mov.u32 	%r2, %ctaid.x;
	mov.u32 	%r3, %ntid.x;
	mad.lo.s32 	%r4, %r2, %r3, %r1;
	mov.u32 	%r5, %tid.y;
	mov.u32 	%r6, %ctaid.y;
	mov.u32 	%r7, %ntid.y;
	mad.lo.s32 	%r8, %r6, %r7, %r5;
	mov.u32 	%r9, %nctaid.x;
	mul.lo.s32 	%r10, %r9, %r3;
	mul.lo.s32 	%r11, %r10, %r8;
	add.s32 	%r12, %r11, %r4;
	add.s32 	%r13, %r12, -1;
	setp.eq.s32 	%p1, %r4, 0;
	selp.b32 	%r14, %r11, %r13, %p1;
	setp.eq.s32 	%p2, %r4, 4;
	add.s32 	%r15, %r12, -5;
	add.s32 	%r16, %r12, 5;
	setp.eq.s32 	%p3, %r8, 0;
	selp.b32 	%r17, %r4, %r15, %p3;
	setp.eq.s32 	%p4, %r8, 4;
	selp.b32 	%r18, %r12, %r16, %p4;
	mul.wide.s32 	%rd5, %r12, 4;
	add.s64 	%rd6, %rd4, %rd5;
	ld.global.f32 	%f1, [%rd6];
	ld.global.f32 	%f2, [k];
	mul.wide.s32 	%rd7, %r17, 4;
	add.s64 	%rd8, %rd4, %rd7;
	ld.global.f32 	%f3, [%rd8];
	mul.wide.s32 	%rd9, %r18, 4;
	add.s64 	%rd10, %rd4, %rd9;
	ld.global.f32 	%f4, [%rd10];
	add.f32 	%f5, %f3, %f4;
	mul.wide.s32 	%rd11, %r14, 4;
	add.s64 	%rd12, %rd4, %rd11;
	ld.global.f32 	%f6, [%rd12];
	add.f32 	%f7, %f5, %f6;
	selp.b64 	%rd13, 0, 4, %p2;
	add.s64 	%rd14, %rd6, %rd13;
	ld.global.f32 	%f8, [%rd14];
	add.f32 	%f9, %f7, %f8;
	fma.rn.f32 	%f10, %f1, 0fC0800000, %f9;
	fma.rn.f32 	%f11, %f2, %f10, %f1;
	add.s64 	%rd15, %rd3, %rd5;
	st.global.f32 	[%rd15], %f11;
	ret;

}


// ===== COMPILED SASS (sm_100) =====

	.target	sm_100

	.elftype	@"ET_EXEC"


//--------------------- .note.nv.tkinfo           --------------------------
	.section	.note.nv.tkinfo,"",@"SHT_NOTE"
	.sectionflags	@"SHF_NOTE_NV_TKINFO"
	.tkinfo
        /*0018*/ 	.word	0x00000002
        /*0030*/ 	.string	""
        /*0030*/ 	.string	"ptxas"
        /*0030*/ 	.string	"Cuda compilation tools, release 13.0, V13.0.88"
        /*0030*/ 	.string	"Build cuda_13.0.r13.0/compiler.36424714_0"
        /*0030*/ 	.string	"-arch sm_100 -m 64 "



//--------------------- .note.nv.cuinfo           --------------------------
	.section	.note.nv.cuinfo,"",@"SHT_NOTE"
	.sectionflags	@"SHF_NOTE_NV_CUINFO"
        /*0018*/ 	.short	0x0002
        /*001a*/ 	.short	0x0064
        /*001c*/ 	.short	0x0082
	.zero		2


//--------------------- .nv.info                  --------------------------
	.section	.nv.info,"",@"SHT_CUDA_INFO"
	.align	4


	//----- nvinfo : EIATTR_REGCOUNT
	.align		4
        /*0000*/ 	.byte	0x04, 0x2f
        /*0002*/ 	.short	(.L_2 - .L_1)
	.align		4
.L_1:
        /*0004*/ 	.word	index@(_Z17copy_const_kernelPfPKf)
        /*0008*/ 	.word	0x0000000c


	//----- nvinfo : EIATTR_FRAME_SIZE
	.align		4
.L_2:
        /*000c*/ 	.byte	0x04, 0x11
        /*000e*/ 	.short	(.L_4 - .L_3)
	.align		4
.L_3:
        /*0010*/ 	.word	index@(_Z17copy_const_kernelPfPKf)
        /*0014*/ 	.word	0x00000000


	//----- nvinfo : EIATTR_REGCOUNT
	.align		4
.L_4:
        /*0018*/ 	.byte	0x04, 0x2f
        /*001a*/ 	.short	(.L_6 - .L_5)
	.align		4
.L_5:
        /*001c*/ 	.word	index@(_Z16update_2D_kernelPfS_)
        /*0020*/ 	.word	0x00000014


	//----- nvinfo : EIATTR_FRAME_SIZE
	.align		4
.L_6:
        /*0024*/ 	.byte	0x04, 0x11
        /*0026*/ 	.short	(.L_8 - .L_7)
	.align		4
.L_7:
        /*0028*/ 	.word	index@(_Z16update_2D_kernelPfS_)
        /*002c*/ 	.word	0x00000000


	//----- nvinfo : EIATTR_MIN_STACK_SIZE
	.align		4
.L_8:
        /*0030*/ 	.byte	0x04, 0x12
        /*0032*/ 	.short	(.L_10 - .L_9)
	.align		4
.L_9:
        /*0034*/ 	.word	index@(_Z16update_2D_kernelPfS_)
        /*0038*/ 	.word	0x00000000


	//----- nvinfo : EIATTR_MIN_STACK_SIZE
	.align		4
.L_10:
        /*003c*/ 	.byte	0x04, 0x12
        /*003e*/ 	.short	(.L_12 - .L_11)
	.align		4
.L_11:
        /*0040*/ 	.word	index@(_Z17copy_const_kernelPfPKf)
        /*0044*/ 	.word	0x00000000
.L_12:


//--------------------- .nv.compat                --------------------------
	.section	.nv.compat,"",@"SHT_CUDA_COMPAT_INFO"
	.align	4
        /*0000*/ 	.byte	0x02, 0x09, 0x00, 0x00, 0x02, 0x02, 0x01, 0x00, 0x02, 0x05, 0x05, 0x00, 0x03, 0x07, 0x01, 0x01
        /*0010*/ 	.byte	0x02, 0x03, 0x00, 0x00, 0x02, 0x06, 0x01, 0x00, 0x04, 0x0b, 0x08, 0x00, 0x09, 0x00, 0x00, 0x00
        /*0020*/ 	.byte	0x00, 0x00, 0x00, 0x00


//--------------------- .nv.info._Z16update_2D_kernelPfS_ --------------------------
	.section	.nv.info._Z16update_2D_kernelPfS_,"",@"SHT_CUDA_INFO"
	.sectionflags	@""
	.align	4


	//----- nvinfo : EIATTR_CUDA_API_VERSION
	.align		4
        /*0000*/ 	.byte	0x04, 0x37
        /*0002*/ 	.short	(.L_14 - .L_13)
.L_13:
        /*0004*/ 	.word	0x00000082


	//----- nvinfo : EIATTR_KPARAM_INFO
	.align		4
.L_14:
        /*0008*/ 	.byte	0x04, 0x17
        /*000a*/ 	.short	(.L_16 - .L_15)
.L_15:
        /*000c*/ 	.word	0x00000000
        /*0010*/ 	.short	0x0001
        /*0012*/ 	.short	0x0008
        /*0014*/ 	.byte	0x00, 0xf5, 0x21, 0x00


	//----- nvinfo : EIATTR_KPARAM_INFO
	.align		4
.L_16:
        /*0018*/ 	.byte	0x04, 0x17
        /*001a*/ 	.short	(.L_18 - .L_17)
.L_17:
        /*001c*/ 	.word	0x00000000
        /*0020*/ 	.short	0x0000
        /*0022*/ 	.short	0x0000
        /*0024*/ 	.byte	0x00, 0xf5, 0x21, 0x00


	//----- nvinfo : EIATTR_SPARSE_MMA_MASK
	.align		4
.L_18:
        /*0028*/ 	.byte	0x03, 0x50
        /*002a*/ 	.short	0x0000


	//----- nvinfo : EIATTR_MAXREG_COUNT
	.align		4
        /*002c*/ 	.byte	0x03, 0x1b
        /*002e*/ 	.short	0x00ff


	//----- nvinfo : EIATTR_MERCURY_ISA_VERSION
	.align		4
        /*0030*/ 	.byte	0x03, 0x5f
        /*0032*/ 	.short	0x0101


	//----- nvinfo : EIATTR_VRC_CTA_INIT_COUNT
	.align		4
        /*0034*/ 	.byte	0x02, 0x4a
	.zero		1
	.zero		1


	//----- nvinfo : EIATTR_EXIT_INSTR_OFFSETS
	.align		4
        /*0038*/ 	.byte	0x04, 0x1c
        /*003a*/ 	.short	(.L_20 - .L_19)


	//   ....[0]....
.L_19:
        /*003c*/ 	.word	0x000002d0


	//----- nvinfo : EIATTR_CBANK_PARAM_SIZE
	.align		4
.L_20:
        /*0040*/ 	.byte	0x03, 0x19
        /*0042*/ 	.short	0x0010


	//----- nvinfo : EIATTR_PARAM_CBANK
	.align		4
        /*0044*/ 	.byte	0x04, 0x0a
        /*0046*/ 	.short	(.L_22 - .L_21)
	.align		4
.L_21:
        /*0048*/ 	.word	index@(.nv.constant0._Z16update_2D_kernelPfS_)
        /*004c*/ 	.short	0x0380
        /*004e*/ 	.short	0x0010


	//----- nvinfo : EIATTR_SW_WAR
	.align		4
.L_22:
        /*0050*/ 	.byte	0x04, 0x36
        /*0052*/ 	.short	(.L_24 - .L_23)
.L_23:
        /*0054*/ 	.word	0x00000008
.L_24:


//--------------------- .nv.info._Z17copy_const_kernelPfPKf --------------------------
	.section	.nv.info._Z17copy_const_kernelPfPKf,"",@"SHT_CUDA_INFO"
	.sectionflags	@""
	.align	4


	//----- nvinfo : EIATTR_CUDA_API_VERSION
	.align		4
        /*0000*/ 	.byte	0x04, 0x37
        /*0002*/ 	.short	(.L_26 - .L_25)
.L_25:
        /*0004*/ 	.word	0x00000082


	//----- nvinfo : EIATTR_KPARAM_INFO
	.align		4
.L_26:
        /*0008*/ 	.byte	0x04, 0x17
        /*000a*/ 	.short	(.L_28 - .L_27)
.L_27:
        /*000c*/ 	.word	0x00000000
        /*0010*/ 	.short	0x0001
        /*0012*/ 	.short	0x0008
        /*0014*/ 	.byte	0x00, 0xf5, 0x21, 0x00


	//----- nvinfo : EIATTR_KPARAM_INFO
	.align		4
.L_28:
        /*0018*/ 	.byte	0x04, 0x17
        /*001a*/ 	.short	(.L_30 - .L_29)
.L_29:
        /*001c*/ 	.word	0x00000000
        /*0020*/ 	.short	0x0000
        /*0022*/ 	.short	0x0000
        /*0024*/ 	.byte	0x00, 0xf5, 0x21, 0x00


	//----- nvinfo : EIATTR_SPARSE_MMA_MASK
	.align		4
.L_30:
        /*0028*/ 	.byte	0x03, 0x50
        /*002a*/ 	.short	0x0000


	//----- nvinfo : EIATTR_MAXREG_COUNT
	.align		4
        /*002c*/ 	.byte	0x03, 0x1b
        /*002e*/ 	.short	0x00ff


	//----- nvinfo : EIATTR_MERCURY_ISA_VERSION
	.align		4
        /*0030*/ 	.byte	0x03, 0x5f
        /*0032*/ 	.short	0x0101


	//----- nvinfo : EIATTR_VRC_CTA_INIT_COUNT
	.align		4
        /*0034*/ 	.byte	0x02, 0x4a
	.zero		1
	.zero		1


	//----- nvinfo : EIATTR_EXIT_INSTR_OFFSETS
	.align		4
        /*0038*/ 	.byte	0x04, 0x1c
        /*003a*/ 	.short	(.L_32 - .L_31)


	//   ....[0]....
.L_31:
        /*003c*/ 	.word	0x00000100


	//   ....[1]....
        /*0040*/ 	.word	0x00000140


	//----- nvinfo : EIATTR_CBANK_PARAM_SIZE
	.align		4
.L_32:
        /*0044*/ 	.byte	0x03, 0x19
        /*0046*/ 	.short	0x0010


	//----- nvinfo : EIATTR_PARAM_CBANK
	.align		4
        /*0048*/ 	.byte	0x04, 0x0a
        /*004a*/ 	.short	(.L_34 - .L_33)
	.align		4
.L_33:
        /*004c*/ 	.word	index@(.nv.constant0._Z17copy_const_kernelPfPKf)
        /*0050*/ 	.short	0x0380
        /*0052*/ 	.short	0x0010


	//----- nvinfo : EIATTR_SW_WAR
	.align		4
.L_34:
        /*0054*/ 	.byte	0x04, 0x36
        /*0056*/ 	.short	(.L_36 - .L_35)
.L_35:
        /*0058*/ 	.word	0x00000008
.L_36:


//--------------------- .nv.callgraph             --------------------------
	.section	.nv.callgraph,"",@"SHT_CUDA_CALLGRAPH"
	.align	4
	.sectionentsize	8
	.align		4
        /*0000*/ 	.word	0x00000000
	.align		4
        /*0004*/ 	.word	0xffffffff
	.align		4
        /*0008*/ 	.word	0x00000000
	.align		4
        /*000c*/ 	.word	0xfffffffe
	.align		4
        /*0010*/ 	.word	0x00000000
	.align		4
        /*0014*/ 	.word	0xfffffffd
	.align		4
        /*0018*/ 	.word	0x00000000
	.align		4
        /*001c*/ 	.word	0xfffffffc


//--------------------- .nv.constant4             --------------------------
	.section	.nv.constant4,"a",@progbits
	.align	8
	.align		8
.nv.constant4:
        /*0000*/ 	.dword	k


//--------------------- .text._Z16update_2D_kernelPfS_ --------------------------
	.section	.text._Z16update_2D_kernelPfS_,"ax",@progbits
	.align	128
        .global         _Z16update_2D_kernelPfS_
        .type           _Z16update_2D_kernelPfS_,@function
        .size           _Z16update_2D_kernelPfS_,(.L_x_2 - _Z16update_2D_kernelPfS_)
        .other          _Z16update_2D_kernelPfS_,@"STO_CUDA_ENTRY STV_DEFAULT"
_Z16update_2D_kernelPfS_:
.text._Z16update_2D_kernelPfS_:
[----:B------:R-:W-:Y:S01]  /*0000*/  LDC R1, c[0x0][0x37c] ;  /* 0x0000df00ff017b82 */ /* 0x000fe20000000800 */
[----:B------:R-:W0:Y:S07]  /*0010*/  S2R R2, SR_TID.Y ;  /* 0x0000000000027919 */ /* 0x000e2e0000002200 */
[----:B------:R-:W1:Y:S01]  /*0020*/  LDC R0, c[0x0][0x360] ;  /* 0x0000d800ff007b82 */ /* 0x000e620000000800 */
[----:B------:R-:W2:Y:S07]  /*0030*/  S2R R9, SR_TID.X ;  /* 0x0000000000097919 */ /* 0x000eae0000002100 */
[----:B------:R-:W0:Y:S08]  /*0040*/  S2UR UR5, SR_CTAID.Y ;  /* 0x00000000000579c3 */ /* 0x000e300000002600 */
[----:B------:R-:W0:Y:S01]  /*0050*/  LDC R3, c[0x0][0x364] ;  /* 0x0000d900ff037b82 */ /* 0x000e220000000800 */
[----:B------:R-:W1:Y:S07]  /*0060*/  LDCU UR6, c[0x0][0x370] ;  /* 0x00006e00ff0677ac */ /* 0x000e6e0008000800 */
[----:B------:R-:W2:Y:S08]  /*0070*/  S2UR UR4, SR_CTAID.X ;  /* 0x00000000000479c3 */ /* 0x000eb00000002500 */
[----:B------:R-:W3:Y:S01]  /*0080*/  LDC.64 R6, c[0x0][0x388] ;  /* 0x0000e200ff067b82 */ /* 0x000ee20000000a00 */
[----:B0-----:R-:W-:-:S07]  /*0090*/  IMAD R2, R3, UR5, R2 ;  /* 0x0000000503027c24 */ /* 0x001fce000f8e0202 */
[----:B------:R-:W0:Y:S01]  /*00a0*/  LDC.64 R14, c[0x0][0x380] ;  /* 0x0000e000ff0e7b82 */ /* 0x000e220000000a00 */
[----:B-1----:R-:W-:Y:S01]  /*00b0*/  IMAD R3, R0, UR6, RZ ;  /* 0x0000000600037c24 */ /* 0x002fe2000f8e02ff */
[----:B------:R-:W-:-:S03]  /*00c0*/  ISETP.NE.AND P2, PT, R2, RZ, PT ;  /* 0x000000ff0200720c */ /* 0x000fc60003f45270 */
[C---:B------:R-:W-:Y:S01]  /*00d0*/  IMAD R12, R2.reuse, R3, RZ ;  /* 0x00000003020c7224 */ /* 0x040fe200078e02ff */
[----:B------:R-:W-:Y:S01]  /*00e0*/  ISETP.NE.AND P3, PT, R2, 0x4, PT ;  /* 0x000000040200780c */ /* 0x000fe20003f65270 */
[----:B--2---:R-:W-:Y:S01]  /*00f0*/  IMAD R9, R0, UR4, R9 ;  /* 0x0000000400097c24 */ /* 0x004fe2000f8e0209 */
[----:B------:R-:W1:Y:S01]  /*0100*/  LDCU.64 UR4, c[0x0][0x358] ;  /* 0x00006b00ff0477ac */ /* 0x000e620008000a00 */
[----:B------:R-:W2:Y:S03]  /*0110*/  LDC.64 R2, c[0x4][RZ] ;  /* 0x01000000ff027b82 */ /* 0x000ea60000000a00 */
[C---:B------:R-:W-:Y:S02]  /*0120*/  ISETP.NE.AND P0, PT, R9.reuse, RZ, PT ;  /* 0x000000ff0900720c */ /* 0x040fe40003f05270 */
[C---:B------:R-:W-:Y:S02]  /*0130*/  IADD3 R0, PT, PT, R9.reuse, R12, RZ ;  /* 0x0000000c09007210 */ /* 0x040fe40007ffe0ff */
[----:B------:R-:W-:-:S02]  /*0140*/  ISETP.NE.AND P1, PT, R9, 0x4, PT ;  /* 0x000000040900780c */ /* 0x000fc40003f25270 */
[C---:B------:R-:W-:Y:S02]  /*0150*/  IADD3 R5, PT, PT, R0.reuse, 0x5, RZ ;  /* 0x0000000500057810 */ /* 0x040fe40007ffe0ff */
[C---:B------:R-:W-:Y:S02]  /*0160*/  @P2 IADD3 R9, PT, PT, R0.reuse, -0x5, RZ ;  /* 0xfffffffb00092810 */ /* 0x040fe40007ffe0ff */
[C---:B------:R-:W-:Y:S01]  /*0170*/  SEL R11, R0.reuse, R5, !P3 ;  /* 0x00000005000b7207 */ /* 0x040fe20005800000 */
[C-C-:B---3--:R-:W-:Y:S01]  /*0180*/  IMAD.WIDE R4, R0.reuse, 0x4, R6.reuse ;  /* 0x0000000400047825 */ /* 0x148fe200078e0206 */
[----:B------:R-:W-:Y:S02]  /*0190*/  SEL R13, RZ, 0x4, !P1 ;  /* 0x00000004ff0d7807 */ /* 0x000fe40004800000 */
[----:B------:R-:W-:Y:S01]  /*01a0*/  @P0 IADD3 R12, PT, PT, R0, -0x1, RZ ;  /* 0xffffffff000c0810 */ /* 0x000fe20007ffe0ff */
[----:B------:R-:W-:-:S04]  /*01b0*/  IMAD.WIDE R8, R9, 0x4, R6 ;  /* 0x0000000409087825 */ /* 0x000fc800078e0206 */
[--C-:B------:R-:W-:Y:S02]  /*01c0*/  IMAD.WIDE R10, R11, 0x4, R6.reuse ;  /* 0x000000040b0a7825 */ /* 0x100fe400078e0206 */
[----:B-1----:R-:W3:Y:S02]  /*01d0*/  LDG.E R8, desc[UR4][R8.64] ;  /* 0x0000000408087981 */ /* 0x002ee4000c1e1900 */
[----:B------:R-:W-:Y:S01]  /*01e0*/  IMAD.WIDE R6, R12, 0x4, R6 ;  /* 0x000000040c067825 */ /* 0x000fe200078e0206 */
[----:B------:R-:W-:Y:S01]  /*01f0*/  IADD3 R12, P0, PT, R4, R13, RZ ;  /* 0x0000000d040c7210 */ /* 0x000fe20007f1e0ff */
[----:B------:R-:W3:Y:S03]  /*0200*/  LDG.E R11, desc[UR4][R10.64] ;  /* 0x000000040a0b7981 */ /* 0x000ee6000c1e1900 */
[----:B------:R-:W-:Y:S01]  /*0210*/  IADD3.X R13, PT, PT, RZ, R5, RZ, P0, !PT ;  /* 0x00000005ff0d7210 */ /* 0x000fe200007fe4ff */
[----:B------:R-:W4:Y:S04]  /*0220*/  LDG.E R7, desc[UR4][R6.64] ;  /* 0x0000000406077981 */ /* 0x000f28000c1e1900 */
[----:B------:R-:W5:Y:S04]  /*0230*/  LDG.E R4, desc[UR4][R4.64] ;  /* 0x0000000404047981 */ /* 0x000f68000c1e1900 */
[----:B------:R-:W5:Y:S04]  /*0240*/  LDG.E R13, desc[UR4][R12.64] ;  /* 0x000000040c0d7981 */ /* 0x000f68000c1e1900 */
[----:B--2---:R-:W2:Y:S01]  /*0250*/  LDG.E R3, desc[UR4][R2.64] ;  /* 0x0000000402037981 */ /* 0x004ea2000c1e1900 */
[----:B---3--:R-:W-:-:S04]  /*0260*/  FADD R16, R8, R11 ;  /* 0x0000000b08107221 */ /* 0x008fc80000000000 */
[----:B----4-:R-:W-:-:S04]  /*0270*/  FADD R16, R16, R7 ;  /* 0x0000000710107221 */ /* 0x010fc80000000000 */
[----:B-----5:R-:W-:-:S04]  /*0280*/  FADD R17, R16, R13 ;  /* 0x0000000d10117221 */ /* 0x020fc80000000000 */
[----:B------:R-:W-:Y:S01]  /*0290*/  FFMA R17, R4, -4, R17 ;  /* 0xc080000004117823 */ /* 0x000fe20000000011 */
[----:B0-----:R-:W-:-:S04]  /*02a0*/  IMAD.WIDE R8, R0, 0x4, R14 ;  /* 0x0000000400087825 */ /* 0x001fc800078e020e */
[----:B--2---:R-:W-:-:S05]  /*02b0*/  FFMA R17, R3, R17, R4 ;  /* 0x0000001103117223 */ /* 0x004fca0000000004 */
[----:B------:R-:W-:Y:S01]  /*02c0*/  STG.E desc[UR4][R8.64], R17 ;  /* 0x0000001108007986 */ /* 0x000fe2000c101904 */
[----:B------:R-:W-:Y:S05]  /*02d0*/  EXIT ;  /* 0x000000000000794d */ /* 0x000fea0003800000 */
.L_x_0:
[----:B------:R-:W-:-:S00]  /*02e0*/  BRA `(.L_x_0) ;  /* 0xfffffffc00fc7947 */ /* 0x000fc0000383ffff */
[----:B------:R-:W-:-:S00]  /*02f0*/  NOP ;  /* 0x0000000000007918 */ /* 0x000fc00000000000 */
        /* <DEDUP_REMOVED lines=8> */
.L_x_2:


//--------------------- .text._Z17copy_const_kernelPfPKf --------------------------
	.section	.text._Z17copy_const_kernelPfPKf,"ax",@progbits
	.align	128
        .global         _Z17copy_const_kernelPfPKf
        .type           _Z17copy_const_kernelPfPKf,@function
        .size           _Z17copy_const_kernelPfPKf,(.L_x_3 - _Z17copy_const_kernelPfPKf)
        .other          _Z17copy_const_kernelPfPKf,@"STO_CUDA_ENTRY STV_DEFAULT"
_Z17copy_const_kernelPfPKf:
.text._Z17copy_const_kernelPfPKf:
[----:B------:R-:W-:Y:S01]  /*0000*/  LDC R1, c[0x0][0x37c] ;  /* 0x0000df00ff017b82 */ /* 0x000fe20000000800 */
[----:B------:R-:W0:Y:S01]  /*0010*/  S2R R0, SR_TID.Y ;  /* 0x0000000000007919 */ /* 0x000e220000002200 */
[----:B------:R-:W1:Y:S06]  /*0020*/  LDCU UR7, c[0x0][0x360] ;  /* 0x00006c00ff0777ac */ /* 0x000e6c0008000800 */
[----:B------:R-:W0:Y:S01]  /*0030*/  S2UR UR8, SR_CTAID.Y ;  /* 0x00000000000879c3 */ /* 0x000e220000002600 */
[----:B------:R-:W1:Y:S01]  /*0040*/  S2R R5, SR_TID.X ;  /* 0x0000000000057919 */ /* 0x000e620000002100 */
[----:B------:R-:W2:Y:S06]  /*0050*/  LDCU.64 UR4, c[0x0][0x358] ;  /* 0x00006b00ff0477ac */ /* 0x000eac0008000a00 */
[----:B------:R-:W0:Y:S08]  /*0060*/  LDC R7, c[0x0][0x364] ;  /* 0x0000d900ff077b82 */ /* 0x000e300000000800 */
[----:B------:R-:W3:Y:S08]  /*0070*/  S2UR UR6, SR_CTAID.X ;  /* 0x00000000000679c3 */ /* 0x000ef00000002500 */
[----:B------:R-:W3:Y:S08]  /*0080*/  LDC R9, c[0x0][0x370] ;  /* 0x0000dc00ff097b82 */ /* 0x000ef00000000800 */
[----:B------:R-:W4:Y:S01]  /*0090*/  LDC.64 R2, c[0x0][0x388] ;  /* 0x0000e200ff027b82 */ /* 0x000f220000000a00 */
[----:B0-----:R-:W-:-:S04]  /*00a0*/  IMAD R0, R7, UR8, R0 ;  /* 0x0000000807007c24 */ /* 0x001fc8000f8e0200 */
[----:B---3--:R-:W-:-:S04]  /*00b0*/  IMAD R0, R0, R9, UR6 ;  /* 0x0000000600007e24 */ /* 0x008fc8000f8e0209 */
[----:B-1----:R-:W-:-:S04]  /*00c0*/  IMAD R5, R0, UR7, R5 ;  /* 0x0000000700057c24 */ /* 0x002fc8000f8e0205 */
[----:B----4-:R-:W-:-:S05]  /*00d0*/  IMAD.WIDE R2, R5, 0x4, R2 ;  /* 0x0000000405027825 */ /* 0x010fca00078e0202 */
[----:B--2---:R-:W2:Y:S02]  /*00e0*/  LDG.E R7, desc[UR4][R2.64] ;  /* 0x0000000402077981 */ /* 0x004ea4000c1e1900 */
[----:B--2---:R-:W-:-:S13]  /*00f0*/  FSETP.NEU.AND P0, PT, R7, RZ, PT ;  /* 0x000000ff0700720b */ /* 0x004fda0003f0d000 */
[----:B------:R-:W-:Y:S05]  /*0100*/  @!P0 EXIT ;  /* 0x000000000000894d */ /* 0x000fea0003800000 */
[----:B------:R-:W0:Y:S02]  /*0110*/  LDC.64 R2, c[0x0][0x380] ;  /* 0x0000e000ff027b82 */ /* 0x000e240000000a00 */
[----:B0-----:R-:W-:-:S05]  /*0120*/  IMAD.WIDE R2, R5, 0x4, R2 ;  /* 0x0000000405027825 */ /* 0x001fca00078e0202 */
[----:B------:R-:W-:Y:S01]  /*0130*/  STG.E desc[UR4][R2.64], R7 ;  /* 0x0000000702007986 */ /* 0x000fe2000c101904 */
[----:B------:R-:W-:Y:S05]  /*0140*/  EXIT ;  /* 0x000000000000794d */ /* 0x000fea0003800000 */
.L_x_1:
        /* <DEDUP_REMOVED lines=11> */
.L_x_3:


//--------------------- .nv.global.init           --------------------------
	.section	.nv.global.init,"aw",@progbits
	.align	4
.nv.global.init:
	.type		k,@object
	.size		k,(.L_0 - k)
k:
        /*0000*/ 	.byte	0x00, 0x00, 0x00, 0x3f
.L_0:


//--------------------- .nv.shared.reserved.0     --------------------------
	.section	.nv.shared.reserved.0,"aw",@nobits
	.weak		__nv_reservedSMEM_offset_0_alias
	.size		__nv_reservedSMEM_offset_0_alias, 0, 64
	.other		__nv_reservedSMEM_offset_0_alias,@"STO_CUDA_RESERVED_SHARED STV_DEFAULT"
__nv_reservedSMEM_offset_0_alias:
	.zero		0
	.zero		64


//--------------------- .nv.constant0._Z16update_2D_kernelPfS_ --------------------------
	.section	.nv.constant0._Z16update_2D_kernelPfS_,"a",@progbits
	.sectionflags	@""
	.align	4
.nv.constant0._Z16update_2D_kernelPfS_:
	.zero		912


//--------------------- .nv.constant0._Z17copy_const_kernelPfPKf --------------------------
	.section	.nv.constant0._Z17copy_const_kernelPfPKf,"a",@progbits
	.sectionflags	@""
	.align	4
.nv.constant0._Z17copy_const_kernelPfPKf:
	.zero		912


//--------------------- SYMBOLS --------------------------

	.type		.nv.reservedSmem.offset0,@object
	.size		.nv.reservedSmem.offset0,0x4
